//
// Generated by NVIDIA NVVM Compiler
//
// Compiler Build ID: CL-36424714
// Cuda compilation tools, release 13.0, V13.0.88
// Based on NVVM 20.0.0
//

.version 9.0
.target sm_100
.address_size 64

	// .globl	_Z10rand_uintNPh

.visible .entry _Z10rand_uintNPh(
	.param .u64 .ptr .align 1 _Z10rand_uintNPh_param_0
)
{
	.reg .b32 	%r<2>;
	.reg .b64 	%rd<3>;

	ld.param.u64 	%rd1, [_Z10rand_uintNPh_param_0];
	cvta.to.global.u64 	%rd2, %rd1;
	mov.u32 	%r1, %ctaid.x;
	st.global.u8 	[%rd2], %r1;
	ret;

}


// ===== COMPILED SASS (sm_100) =====

	.target	sm_100

	.elftype	@"ET_EXEC"


//--------------------- .note.nv.tkinfo           --------------------------
	.section	.note.nv.tkinfo,"",@"SHT_NOTE"
	.sectionflags	@"SHF_NOTE_NV_TKINFO"
	.tkinfo
        /*0018*/ 	.word	0x00000002
        /*0030*/ 	.string	""
        /*0030*/ 	.string	"ptxas"
        /*0030*/ 	.string	"Cuda compilation tools, release 13.0, V13.0.88"
        /*0030*/ 	.string	"Build cuda_13.0.r13.0/compiler.36424714_0"
        /*0030*/ 	.string	"-arch sm_100 -m 64 "



//--------------------- .note.nv.cuinfo           --------------------------
	.section	.note.nv.cuinfo,"",@"SHT_NOTE"
	.sectionflags	@"SHF_NOTE_NV_CUINFO"
        /*0018*/ 	.short	0x0002
        /*001a*/ 	.short	0x0064
        /*001c*/ 	.short	0x0082
	.zero		2


//--------------------- .nv.info                  --------------------------
	.section	.nv.info,"",@"SHT_CUDA_INFO"
	.align	4


	//----- nvinfo : EIATTR_REGCOUNT
	.align		4
        /*0000*/ 	.byte	0x04, 0x2f
        /*0002*/ 	.short	(.L_1 - .L_0)
	.align		4
.L_0:
        /*0004*/ 	.word	index@(_Z10rand_uintNPh)
        /*0008*/ 	.word	0x00000008


	//----- nvinfo : EIATTR_FRAME_SIZE
	.align		4
.L_1:
        /*000c*/ 	.byte	0x04, 0x11
        /*000e*/ 	.short	(.L_3 - .L_2)
	.align		4
.L_2:
        /*0010*/ 	.word	index@(_Z10rand_uintNPh)
        /*0014*/ 	.word	0x00000000


	//----- nvinfo : EIATTR_MIN_STACK_SIZE
	.align		4
.L_3:
        /*0018*/ 	.byte	0x04, 0x12
        /*001a*/ 	.short	(.L_5 - .L_4)
	.align		4
.L_4:
        /*001c*/ 	.word	index@(_Z10rand_uintNPh)
        /*0020*/ 	.word	0x00000000
.L_5:


//--------------------- .nv.compat                --------------------------
	.section	.nv.compat,"",@"SHT_CUDA_COMPAT_INFO"
	.align	4
        /*0000*/ 	.byte	0x02, 0x09, 0x00, 0x00, 0x02, 0x02, 0x01, 0x00, 0x02, 0x05, 0x05, 0x00, 0x03, 0x07, 0x01, 0x01
        /*0010*/ 	.byte	0x02, 0x03, 0x00, 0x00, 0x02, 0x06, 0x01, 0x00, 0x04, 0x0b, 0x08, 0x00, 0x09, 0x00, 0x00, 0x00
        /*0020*/ 	.byte	0x00, 0x00, 0x00, 0x00


//--------------------- .nv.info._Z10rand_uintNPh --------------------------
	.section	.nv.info._Z10rand_uintNPh,"",@"SHT_CUDA_INFO"
	.sectionflags	@""
	.align	4


	//----- nvinfo : EIATTR_CUDA_API_VERSION
	.align		4
        /*0000*/ 	.byte	0x04, 0x37
        /*0002*/ 	.short	(.L_7 - .L_6)
.L_6:
        /*0004*/ 	.word	0x00000082


	//----- nvinfo : EIATTR_KPARAM_INFO
	.align		4
.L_7:
        /*0008*/ 	.byte	0x04, 0x17
        /*000a*/ 	.short	(.L_9 - .L_8)
.L_8:
        /*000c*/ 	.word	0x00000000
        /*0010*/ 	.short	0x0000
        /*0012*/ 	.short	0x0000
        /*0014*/ 	.byte	0x00, 0xf5, 0x21, 0x00


	//----- nvinfo : EIATTR_SPARSE_MMA_MASK
	.align		4
.L_9:
        /*0018*/ 	.byte	0x03, 0x50
        /*001a*/ 	.short	0x0000


	//----- nvinfo : EIATTR_MAXREG_COUNT
	.align		4
        /*001c*/ 	.byte	0x03, 0x1b
        /*001e*/ 	.short	0x00ff


	//----- nvinfo : EIATTR_MERCURY_ISA_VERSION
	.align		4
        /*0020*/ 	.byte	0x03, 0x5f
        /*0022*/ 	.short	0x0101


	//----- nvinfo : EIATTR_VRC_CTA_INIT_COUNT
	.align		4
        /*0024*/ 	.byte	0x02, 0x4a
	.zero		1
	.zero		1


	//----- nvinfo : EIATTR_EXIT_INSTR_OFFSETS
	.align		4
        /*0028*/ 	.byte	0x04, 0x1c
        /*002a*/ 	.short	(.L_11 - .L_10)


	//   ....[0]....
.L_10:
        /*002c*/ 	.word	0x00000050


	//----- nvinfo : EIATTR_CBANK_PARAM_SIZE
	.align		4
.L_11:
        /*0030*/ 	.byte	0x03, 0x19
        /*0032*/ 	.short	0x0008


	//----- nvinfo : EIATTR_PARAM_CBANK
	.align		4
        /*0034*/ 	.byte	0x04, 0x0a
        /*0036*/ 	.short	(.L_13 - .L_12)
	.align		4
.L_12:
        /*0038*/ 	.word	index@(.nv.constant0._Z10rand_uintNPh)
        /*003c*/ 	.short	0x0380
        /*003e*/ 	.short	0x0008


	//----- nvinfo : EIATTR_SW_WAR
	.align		4
.L_13:
        /*0040*/ 	.byte	0x04, 0x36
        /*0042*/ 	.short	(.L_15 - .L_14)
.L_14:
        /*0044*/ 	.word	0x00000008
.L_15:


//--------------------- .nv.callgraph             --------------------------
	.section	.nv.callgraph,"",@"SHT_CUDA_CALLGRAPH"
	.align	4
	.sectionentsize	8
	.align		4
        /*0000*/ 	.word	0x00000000
	.align		4
        /*0004*/ 	.word	0xffffffff
	.align		4
        /*0008*/ 	.word	0x00000000
	.align		4
        /*000c*/ 	.word	0xfffffffe
	.align		4
        /*0010*/ 	.word	0x00000000
	.align		4
        /*0014*/ 	.word	0xfffffffd
	.align		4
        /*0018*/ 	.word	0x00000000
	.align		4
        /*001c*/ 	.word	0xfffffffc


//--------------------- .text._Z10rand_uintNPh    --------------------------
	.section	.text._Z10rand_uintNPh,"ax",@progbits
	.align	128
        .global         _Z10rand_uintNPh
        .type           _Z10rand_uintNPh,@function
        .size           _Z10rand_uintNPh,(.L_x_1 - _Z10rand_uintNPh)
        .other          _Z10rand_uintNPh,@"STO_CUDA_ENTRY STV_DEFAULT"
_Z10rand_uintNPh:
.text._Z10rand_uintNPh:
[----:B------:R-:W-:Y:S01]  /*0000*/  LDC R1, c[0x0][0x37c] ;  /* 0x0000df00ff017b82 */ /* 0x000fe20000000800 */
[----:B------:R-:W0:Y:S07]  /*0010*/  S2R R5, SR_CTAID.X ;  /* 0x0000000000057919 */ /* 0x000e2e0000002500 */
[----:B------:R-:W0:Y:S01]  /*0020*/  LDC.64 R2, c[0x0][0x380] ;  /* 0x0000e000ff027b82 */ /* 0x000e220000000a00 */
[----:B------:R-:W0:Y:S02]  /*0030*/  LDCU.64 UR4, c[0x0][0x358] ;  /* 0x00006b00ff0477ac */ /* 0x000e240008000a00 */
[----:B0-----:R-:W-:Y:S01]  /*0040*/  STG.E.U8 desc[UR4][R2.64], R5 ;  /* 0x0000000502007986 */ /* 0x001fe2000c101104 */
[----:B------:R-:W-:Y:S05]  /*0050*/  EXIT ;  /* 0x000000000000794d */ /* 0x000fea0003800000 */
.L_x_0:
[----:B------:R-:W-:-:S00]  /*0060*/  BRA `(.L_x_0) ;  /* 0xfffffffc00fc7947 */ /* 0x000fc0000383ffff */
[----:B------:R-:W-:-:S00]  /*0070*/  NOP ;  /* 0x0000000000007918 */ /* 0x000fc00000000000 */
        /* <DEDUP_REMOVED lines=8> */
.L_x_1:


//--------------------- .nv.shared.reserved.0     --------------------------
	.section	.nv.shared.reserved.0,"aw",@nobits
	.weak		__nv_reservedSMEM_offset_0_alias
	.size		__nv_reservedSMEM_offset_0_alias, 0, 64
	.other		__nv_reservedSMEM_offset_0_alias,@"STO_CUDA_RESERVED_SHARED STV_DEFAULT"
__nv_reservedSMEM_offset_0_alias:
	.zero		0
	.zero		64


//--------------------- .nv.constant0._Z10rand_uintNPh --------------------------
	.section	.nv.constant0._Z10rand_uintNPh,"a",@progbits
	.sectionflags	@""
	.align	4
.nv.constant0._Z10rand_uintNPh:
	.zero		904


//--------------------- SYMBOLS --------------------------

	.type		.nv.reservedSmem.offset0,@object
	.size		.nv.reservedSmem.offset0,0x4
